//
// Generated by NVIDIA NVVM Compiler
//
// Compiler Build ID: CL-36424714
// Cuda compilation tools, release 13.0, V13.0.88
// Based on NVVM 20.0.0
//

.version 9.0
.target sm_100
.address_size 64

	// .globl	_Z10matrix_mulPN6thrust24THRUST_300001_SM_1000_NS7complexIdEES3_S3_i
.global .align 1 .b8 _ZN34_INTERNAL_2970a2e3_4_k_cu_0177354c4cuda3std3__45__cpo5beginE[1];
.global .align 1 .b8 _ZN34_INTERNAL_2970a2e3_4_k_cu_0177354c4cuda3std3__45__cpo3endE[1];
.global .align 1 .b8 _ZN34_INTERNAL_2970a2e3_4_k_cu_0177354c4cuda3std3__45__cpo6cbeginE[1];
.global .align 1 .b8 _ZN34_INTERNAL_2970a2e3_4_k_cu_0177354c4cuda3std3__45__cpo4cendE[1];
.global .align 1 .b8 _ZN34_INTERNAL_2970a2e3_4_k_cu_0177354c4cuda3std3__45__cpo6rbeginE[1];
.global .align 1 .b8 _ZN34_INTERNAL_2970a2e3_4_k_cu_0177354c4cuda3std3__45__cpo4rendE[1];
.global .align 1 .b8 _ZN34_INTERNAL_2970a2e3_4_k_cu_0177354c4cuda3std3__45__cpo7crbeginE[1];
.global .align 1 .b8 _ZN34_INTERNAL_2970a2e3_4_k_cu_0177354c4cuda3std3__45__cpo5crendE[1];
.global .align 1 .b8 _ZN34_INTERNAL_2970a2e3_4_k_cu_0177354c4cuda3std3__436_GLOBAL__N__2970a2e3_4_k_cu_0177354c6ignoreE[1];
.global .align 1 .b8 _ZN34_INTERNAL_2970a2e3_4_k_cu_0177354c4cuda3std3__419piecewise_constructE[1];
.global .align 1 .b8 _ZN34_INTERNAL_2970a2e3_4_k_cu_0177354c4cuda3std3__48in_placeE[1];
.global .align 1 .b8 _ZN34_INTERNAL_2970a2e3_4_k_cu_0177354c4cuda3std3__420unreachable_sentinelE[1];
.global .align 1 .b8 _ZN34_INTERNAL_2970a2e3_4_k_cu_0177354c4cuda3std6ranges3__45__cpo4swapE[1];
.global .align 1 .b8 _ZN34_INTERNAL_2970a2e3_4_k_cu_0177354c4cuda3std6ranges3__45__cpo9iter_moveE[1];
.global .align 1 .b8 _ZN34_INTERNAL_2970a2e3_4_k_cu_0177354c4cuda3std6ranges3__45__cpo5beginE[1];
.global .align 1 .b8 _ZN34_INTERNAL_2970a2e3_4_k_cu_0177354c4cuda3std6ranges3__45__cpo3endE[1];
.global .align 1 .b8 _ZN34_INTERNAL_2970a2e3_4_k_cu_0177354c4cuda3std6ranges3__45__cpo6cbeginE[1];
.global .align 1 .b8 _ZN34_INTERNAL_2970a2e3_4_k_cu_0177354c4cuda3std6ranges3__45__cpo4cendE[1];
.global .align 1 .b8 _ZN34_INTERNAL_2970a2e3_4_k_cu_0177354c4cuda3std6ranges3__45__cpo7advanceE[1];
.global .align 1 .b8 _ZN34_INTERNAL_2970a2e3_4_k_cu_0177354c4cuda3std6ranges3__45__cpo9iter_swapE[1];
.global .align 1 .b8 _ZN34_INTERNAL_2970a2e3_4_k_cu_0177354c4cuda3std6ranges3__45__cpo4nextE[1];
.global .align 1 .b8 _ZN34_INTERNAL_2970a2e3_4_k_cu_0177354c4cuda3std6ranges3__45__cpo4prevE[1];
.global .align 1 .b8 _ZN34_INTERNAL_2970a2e3_4_k_cu_0177354c4cuda3std6ranges3__45__cpo4dataE[1];
.global .align 1 .b8 _ZN34_INTERNAL_2970a2e3_4_k_cu_0177354c4cuda3std6ranges3__45__cpo5cdataE[1];
.global .align 1 .b8 _ZN34_INTERNAL_2970a2e3_4_k_cu_0177354c4cuda3std6ranges3__45__cpo4sizeE[1];
.global .align 1 .b8 _ZN34_INTERNAL_2970a2e3_4_k_cu_0177354c4cuda3std6ranges3__45__cpo5ssizeE[1];
.global .align 1 .b8 _ZN34_INTERNAL_2970a2e3_4_k_cu_0177354c4cuda3std6ranges3__45__cpo8distanceE[1];
.global .align 1 .b8 _ZN34_INTERNAL_2970a2e3_4_k_cu_0177354c6thrust24THRUST_300001_SM_1000_NS6system6detail10sequential3seqE[1];

.visible .entry _Z10matrix_mulPN6thrust24THRUST_300001_SM_1000_NS7complexIdEES3_S3_i(
	.param .u64 .ptr .align 1 _Z10matrix_mulPN6thrust24THRUST_300001_SM_1000_NS7complexIdEES3_S3_i_param_0,
	.param .u64 .ptr .align 1 _Z10matrix_mulPN6thrust24THRUST_300001_SM_1000_NS7complexIdEES3_S3_i_param_1,
	.param .u64 .ptr .align 1 _Z10matrix_mulPN6thrust24THRUST_300001_SM_1000_NS7complexIdEES3_S3_i_param_2,
	.param .u32 _Z10matrix_mulPN6thrust24THRUST_300001_SM_1000_NS7complexIdEES3_S3_i_param_3
)
{
	.reg .pred 	%p<10>;
	.reg .b32 	%r<81>;
	.reg .b64 	%rd<48>;
	.reg .b64 	%fd<203>;

	ld.param.u64 	%rd4, [_Z10matrix_mulPN6thrust24THRUST_300001_SM_1000_NS7complexIdEES3_S3_i_param_0];
	ld.param.u64 	%rd5, [_Z10matrix_mulPN6thrust24THRUST_300001_SM_1000_NS7complexIdEES3_S3_i_param_1];
	ld.param.u32 	%r44, [_Z10matrix_mulPN6thrust24THRUST_300001_SM_1000_NS7complexIdEES3_S3_i_param_3];
	cvta.to.global.u64 	%rd1, %rd5;
	cvta.to.global.u64 	%rd2, %rd4;
	mov.u32 	%r45, %ctaid.x;
	mov.u32 	%r46, %ntid.x;
	mov.u32 	%r47, %tid.x;
	mad.lo.s32 	%r1, %r45, %r46, %r47;
	mov.u32 	%r48, %ctaid.y;
	mov.u32 	%r49, %ntid.y;
	mul.lo.s32 	%r2, %r48, %r49;
	mov.u32 	%r3, %tid.y;
	add.s32 	%r50, %r2, %r3;
	max.s32 	%r51, %r1, %r50;
	setp.ge.s32 	%p1, %r51, %r44;
	@%p1 bra 	$L__BB0_13;
	mul.lo.s32 	%r5, %r44, %r1;
	and.b32  	%r6, %r44, 7;
	setp.lt.u32 	%p2, %r44, 8;
	mov.f64 	%fd202, 0d0000000000000000;
	mov.b32 	%r79, 0;
	mov.f64 	%fd201, %fd202;
	@%p2 bra 	$L__BB0_4;
	and.b32  	%r79, %r44, 2147483640;
	neg.s32 	%r77, %r79;
	add.s32 	%r53, %r3, %r44;
	add.s32 	%r76, %r53, %r2;
	shl.b32 	%r10, %r44, 3;
	shl.b32 	%r54, %r44, 1;
	add.s32 	%r75, %r50, %r54;
	mad.lo.s32 	%r74, %r44, 3, %r50;
	shl.b32 	%r55, %r44, 2;
	add.s32 	%r73, %r50, %r55;
	mad.lo.s32 	%r72, %r44, 5, %r50;
	mad.lo.s32 	%r71, %r44, 6, %r50;
	mad.lo.s32 	%r70, %r44, 7, %r50;
	mov.f64 	%fd202, 0d0000000000000000;
	mov.u32 	%r68, %r5;
	mov.u32 	%r69, %r50;
$L__BB0_3:
	.pragma "nounroll";
	mul.wide.s32 	%rd6, %r68, 16;
	add.s64 	%rd7, %rd2, %rd6;
	mul.wide.u32 	%rd8, %r69, 16;
	add.s64 	%rd9, %rd1, %rd8;
	ld.global.v2.f64 	{%fd28, %fd29}, [%rd7];
	ld.global.v2.f64 	{%fd30, %fd31}, [%rd9];
	mul.f64 	%fd32, %fd28, %fd30;
	mul.f64 	%fd33, %fd29, %fd31;
	sub.f64 	%fd34, %fd32, %fd33;
	mul.f64 	%fd35, %fd29, %fd30;
	fma.rn.f64 	%fd36, %fd31, %fd28, %fd35;
	add.f64 	%fd37, %fd201, %fd34;
	add.f64 	%fd38, %fd202, %fd36;
	mul.wide.u32 	%rd10, %r76, 16;
	add.s64 	%rd11, %rd1, %rd10;
	ld.global.v2.f64 	{%fd39, %fd40}, [%rd7+16];
	ld.global.v2.f64 	{%fd41, %fd42}, [%rd11];
	mul.f64 	%fd43, %fd39, %fd41;
	mul.f64 	%fd44, %fd40, %fd42;
	sub.f64 	%fd45, %fd43, %fd44;
	mul.f64 	%fd46, %fd40, %fd41;
	fma.rn.f64 	%fd47, %fd42, %fd39, %fd46;
	add.f64 	%fd48, %fd37, %fd45;
	add.f64 	%fd49, %fd38, %fd47;
	mul.wide.u32 	%rd12, %r75, 16;
	add.s64 	%rd13, %rd1, %rd12;
	ld.global.v2.f64 	{%fd50, %fd51}, [%rd7+32];
	ld.global.v2.f64 	{%fd52, %fd53}, [%rd13];
	mul.f64 	%fd54, %fd50, %fd52;
	mul.f64 	%fd55, %fd51, %fd53;
	sub.f64 	%fd56, %fd54, %fd55;
	mul.f64 	%fd57, %fd51, %fd52;
	fma.rn.f64 	%fd58, %fd53, %fd50, %fd57;
	add.f64 	%fd59, %fd48, %fd56;
	add.f64 	%fd60, %fd49, %fd58;
	mul.wide.u32 	%rd14, %r74, 16;
	add.s64 	%rd15, %rd1, %rd14;
	ld.global.v2.f64 	{%fd61, %fd62}, [%rd7+48];
	ld.global.v2.f64 	{%fd63, %fd64}, [%rd15];
	mul.f64 	%fd65, %fd61, %fd63;
	mul.f64 	%fd66, %fd62, %fd64;
	sub.f64 	%fd67, %fd65, %fd66;
	mul.f64 	%fd68, %fd62, %fd63;
	fma.rn.f64 	%fd69, %fd64, %fd61, %fd68;
	add.f64 	%fd70, %fd59, %fd67;
	add.f64 	%fd71, %fd60, %fd69;
	mul.wide.u32 	%rd16, %r73, 16;
	add.s64 	%rd17, %rd1, %rd16;
	ld.global.v2.f64 	{%fd72, %fd73}, [%rd7+64];
	ld.global.v2.f64 	{%fd74, %fd75}, [%rd17];
	mul.f64 	%fd76, %fd72, %fd74;
	mul.f64 	%fd77, %fd73, %fd75;
	sub.f64 	%fd78, %fd76, %fd77;
	mul.f64 	%fd79, %fd73, %fd74;
	fma.rn.f64 	%fd80, %fd75, %fd72, %fd79;
	add.f64 	%fd81, %fd70, %fd78;
	add.f64 	%fd82, %fd71, %fd80;
	mul.wide.u32 	%rd18, %r72, 16;
	add.s64 	%rd19, %rd1, %rd18;
	ld.global.v2.f64 	{%fd83, %fd84}, [%rd7+80];
	ld.global.v2.f64 	{%fd85, %fd86}, [%rd19];
	mul.f64 	%fd87, %fd83, %fd85;
	mul.f64 	%fd88, %fd84, %fd86;
	sub.f64 	%fd89, %fd87, %fd88;
	mul.f64 	%fd90, %fd84, %fd85;
	fma.rn.f64 	%fd91, %fd86, %fd83, %fd90;
	add.f64 	%fd92, %fd81, %fd89;
	add.f64 	%fd93, %fd82, %fd91;
	mul.wide.u32 	%rd20, %r71, 16;
	add.s64 	%rd21, %rd1, %rd20;
	ld.global.v2.f64 	{%fd94, %fd95}, [%rd7+96];
	ld.global.v2.f64 	{%fd96, %fd97}, [%rd21];
	mul.f64 	%fd98, %fd94, %fd96;
	mul.f64 	%fd99, %fd95, %fd97;
	sub.f64 	%fd100, %fd98, %fd99;
	mul.f64 	%fd101, %fd95, %fd96;
	fma.rn.f64 	%fd102, %fd97, %fd94, %fd101;
	add.f64 	%fd103, %fd92, %fd100;
	add.f64 	%fd104, %fd93, %fd102;
	mul.wide.u32 	%rd22, %r70, 16;
	add.s64 	%rd23, %rd1, %rd22;
	ld.global.v2.f64 	{%fd105, %fd106}, [%rd7+112];
	ld.global.v2.f64 	{%fd107, %fd108}, [%rd23];
	mul.f64 	%fd109, %fd105, %fd107;
	mul.f64 	%fd110, %fd106, %fd108;
	sub.f64 	%fd111, %fd109, %fd110;
	mul.f64 	%fd112, %fd106, %fd107;
	fma.rn.f64 	%fd113, %fd108, %fd105, %fd112;
	add.f64 	%fd201, %fd103, %fd111;
	add.f64 	%fd202, %fd104, %fd113;
	add.s32 	%r77, %r77, 8;
	add.s32 	%r76, %r76, %r10;
	add.s32 	%r75, %r75, %r10;
	add.s32 	%r74, %r74, %r10;
	add.s32 	%r73, %r73, %r10;
	add.s32 	%r72, %r72, %r10;
	add.s32 	%r71, %r71, %r10;
	add.s32 	%r70, %r70, %r10;
	add.s32 	%r69, %r69, %r10;
	add.s32 	%r68, %r68, 8;
	setp.ne.s32 	%p3, %r77, 0;
	@%p3 bra 	$L__BB0_3;
$L__BB0_4:
	setp.eq.s32 	%p4, %r6, 0;
	@%p4 bra 	$L__BB0_12;
	and.b32  	%r38, %r44, 3;
	setp.lt.u32 	%p5, %r6, 4;
	@%p5 bra 	$L__BB0_7;
	add.s32 	%r56, %r79, %r5;
	mul.wide.s32 	%rd24, %r56, 16;
	add.s64 	%rd25, %rd2, %rd24;
	mad.lo.s32 	%r57, %r79, %r44, %r50;
	mul.wide.u32 	%rd26, %r57, 16;
	add.s64 	%rd27, %rd1, %rd26;
	ld.global.v2.f64 	{%fd115, %fd116}, [%rd25];
	ld.global.v2.f64 	{%fd117, %fd118}, [%rd27];
	mul.f64 	%fd119, %fd115, %fd117;
	mul.f64 	%fd120, %fd116, %fd118;
	sub.f64 	%fd121, %fd119, %fd120;
	mul.f64 	%fd122, %fd116, %fd117;
	fma.rn.f64 	%fd123, %fd118, %fd115, %fd122;
	add.f64 	%fd124, %fd201, %fd121;
	add.f64 	%fd125, %fd202, %fd123;
	add.s32 	%r58, %r57, %r44;
	mul.wide.u32 	%rd28, %r58, 16;
	add.s64 	%rd29, %rd1, %rd28;
	ld.global.v2.f64 	{%fd126, %fd127}, [%rd25+16];
	ld.global.v2.f64 	{%fd128, %fd129}, [%rd29];
	mul.f64 	%fd130, %fd126, %fd128;
	mul.f64 	%fd131, %fd127, %fd129;
	sub.f64 	%fd132, %fd130, %fd131;
	mul.f64 	%fd133, %fd127, %fd128;
	fma.rn.f64 	%fd134, %fd129, %fd126, %fd133;
	add.f64 	%fd135, %fd124, %fd132;
	add.f64 	%fd136, %fd125, %fd134;
	add.s32 	%r59, %r58, %r44;
	mul.wide.u32 	%rd30, %r59, 16;
	add.s64 	%rd31, %rd1, %rd30;
	ld.global.v2.f64 	{%fd137, %fd138}, [%rd25+32];
	ld.global.v2.f64 	{%fd139, %fd140}, [%rd31];
	mul.f64 	%fd141, %fd137, %fd139;
	mul.f64 	%fd142, %fd138, %fd140;
	sub.f64 	%fd143, %fd141, %fd142;
	mul.f64 	%fd144, %fd138, %fd139;
	fma.rn.f64 	%fd145, %fd140, %fd137, %fd144;
	add.f64 	%fd146, %fd135, %fd143;
	add.f64 	%fd147, %fd136, %fd145;
	add.s32 	%r60, %r59, %r44;
	mul.wide.u32 	%rd32, %r60, 16;
	add.s64 	%rd33, %rd1, %rd32;
	ld.global.v2.f64 	{%fd148, %fd149}, [%rd25+48];
	ld.global.v2.f64 	{%fd150, %fd151}, [%rd33];
	mul.f64 	%fd152, %fd148, %fd150;
	mul.f64 	%fd153, %fd149, %fd151;
	sub.f64 	%fd154, %fd152, %fd153;
	mul.f64 	%fd155, %fd149, %fd150;
	fma.rn.f64 	%fd156, %fd151, %fd148, %fd155;
	add.f64 	%fd201, %fd146, %fd154;
	add.f64 	%fd202, %fd147, %fd156;
	add.s32 	%r79, %r79, 4;
$L__BB0_7:
	setp.eq.s32 	%p6, %r38, 0;
	@%p6 bra 	$L__BB0_12;
	setp.eq.s32 	%p7, %r38, 1;
	@%p7 bra 	$L__BB0_10;
	add.s32 	%r61, %r79, %r5;
	mul.wide.s32 	%rd34, %r61, 16;
	add.s64 	%rd35, %rd2, %rd34;
	mad.lo.s32 	%r62, %r79, %r44, %r50;
	mul.wide.u32 	%rd36, %r62, 16;
	add.s64 	%rd37, %rd1, %rd36;
	ld.global.v2.f64 	{%fd158, %fd159}, [%rd35];
	ld.global.v2.f64 	{%fd160, %fd161}, [%rd37];
	mul.f64 	%fd162, %fd158, %fd160;
	mul.f64 	%fd163, %fd159, %fd161;
	sub.f64 	%fd164, %fd162, %fd163;
	mul.f64 	%fd165, %fd159, %fd160;
	fma.rn.f64 	%fd166, %fd161, %fd158, %fd165;
	add.f64 	%fd167, %fd201, %fd164;
	add.f64 	%fd168, %fd202, %fd166;
	add.s32 	%r63, %r62, %r44;
	mul.wide.u32 	%rd38, %r63, 16;
	add.s64 	%rd39, %rd1, %rd38;
	ld.global.v2.f64 	{%fd169, %fd170}, [%rd35+16];
	ld.global.v2.f64 	{%fd171, %fd172}, [%rd39];
	mul.f64 	%fd173, %fd169, %fd171;
	mul.f64 	%fd174, %fd170, %fd172;
	sub.f64 	%fd175, %fd173, %fd174;
	mul.f64 	%fd176, %fd170, %fd171;
	fma.rn.f64 	%fd177, %fd172, %fd169, %fd176;
	add.f64 	%fd201, %fd167, %fd175;
	add.f64 	%fd202, %fd168, %fd177;
	add.s32 	%r79, %r79, 2;
$L__BB0_10:
	and.b32  	%r64, %r44, 1;
	setp.eq.b32 	%p8, %r64, 1;
	not.pred 	%p9, %p8;
	@%p9 bra 	$L__BB0_12;
	add.s32 	%r65, %r79, %r5;
	mul.wide.s32 	%rd40, %r65, 16;
	add.s64 	%rd41, %rd2, %rd40;
	mad.lo.s32 	%r66, %r79, %r44, %r50;
	mul.wide.u32 	%rd42, %r66, 16;
	add.s64 	%rd43, %rd1, %rd42;
	ld.global.v2.f64 	{%fd178, %fd179}, [%rd41];
	ld.global.v2.f64 	{%fd180, %fd181}, [%rd43];
	mul.f64 	%fd182, %fd178, %fd180;
	mul.f64 	%fd183, %fd179, %fd181;
	sub.f64 	%fd184, %fd182, %fd183;
	mul.f64 	%fd185, %fd179, %fd180;
	fma.rn.f64 	%fd186, %fd181, %fd178, %fd185;
	add.f64 	%fd201, %fd201, %fd184;
	add.f64 	%fd202, %fd202, %fd186;
$L__BB0_12:
	ld.param.u64 	%rd47, [_Z10matrix_mulPN6thrust24THRUST_300001_SM_1000_NS7complexIdEES3_S3_i_param_2];
	add.s32 	%r67, %r5, %r50;
	cvta.to.global.u64 	%rd44, %rd47;
	mul.wide.s32 	%rd45, %r67, 16;
	add.s64 	%rd46, %rd44, %rd45;
	st.global.v2.f64 	[%rd46], {%fd201, %fd202};
$L__BB0_13:
	ret;

}


// ===== COMPILED SASS (sm_100) =====

	.target	sm_100

	.elftype	@"ET_EXEC"


//--------------------- .note.nv.tkinfo           --------------------------
	.section	.note.nv.tkinfo,"",@"SHT_NOTE"
	.sectionflags	@"SHF_NOTE_NV_TKINFO"
	.tkinfo
        /*0018*/ 	.word	0x00000002
        /*0030*/ 	.string	""
        /*0030*/ 	.string	"ptxas"
        /*0030*/ 	.string	"Cuda compilation tools, release 13.0, V13.0.88"
        /*0030*/ 	.string	"Build cuda_13.0.r13.0/compiler.36424714_0"
        /*0030*/ 	.string	"-arch sm_100 -m 64 "



//--------------------- .note.nv.cuinfo           --------------------------
	.section	.note.nv.cuinfo,"",@"SHT_NOTE"
	.sectionflags	@"SHF_NOTE_NV_CUINFO"
        /*0018*/ 	.short	0x0002
        /*001a*/ 	.short	0x0064
        /*001c*/ 	.short	0x0082
	.zero		2


//--------------------- .nv.info                  --------------------------
	.section	.nv.info,"",@"SHT_CUDA_INFO"
	.align	4


	//----- nvinfo : EIATTR_REGCOUNT
	.align		4
        /*0000*/ 	.byte	0x04, 0x2f
        /*0002*/ 	.short	(.L_29 - .L_28)
	.align		4
.L_28:
        /*0004*/ 	.word	index@(_Z10matrix_mulPN6thrust24THRUST_300001_SM_1000_NS7complexIdEES3_S3_i)
        /*0008*/ 	.word	0x00000038


	//----- nvinfo : EIATTR_FRAME_SIZE
	.align		4
.L_29:
        /*000c*/ 	.byte	0x04, 0x11
        /*000e*/ 	.short	(.L_31 - .L_30)
	.align		4
.L_30:
        /*0010*/ 	.word	index@(_Z10matrix_mulPN6thrust24THRUST_300001_SM_1000_NS7complexIdEES3_S3_i)
        /*0014*/ 	.word	0x00000000


	//----- nvinfo : EIATTR_MIN_STACK_SIZE
	.align		4
.L_31:
        /*0018*/ 	.byte	0x04, 0x12
        /*001a*/ 	.short	(.L_33 - .L_32)
	.align		4
.L_32:
        /*001c*/ 	.word	index@(_Z10matrix_mulPN6thrust24THRUST_300001_SM_1000_NS7complexIdEES3_S3_i)
        /*0020*/ 	.word	0x00000000
.L_33:


//--------------------- .nv.compat                --------------------------
	.section	.nv.compat,"",@"SHT_CUDA_COMPAT_INFO"
	.align	4
        /*0000*/ 	.byte	0x02, 0x09, 0x00, 0x00, 0x02, 0x02, 0x01, 0x00, 0x02, 0x05, 0x05, 0x00, 0x03, 0x07, 0x01, 0x01
        /*0010*/ 	.byte	0x02, 0x03, 0x00, 0x00, 0x02, 0x06, 0x01, 0x00, 0x04, 0x0b, 0x08, 0x00, 0x01, 0x00, 0x00, 0x00
        /*0020*/ 	.byte	0x00, 0x00, 0x00, 0x00


//--------------------- .nv.info._Z10matrix_mulPN6thrust24THRUST_300001_SM_1000_NS7complexIdEES3_S3_i --------------------------
	.section	.nv.info._Z10matrix_mulPN6thrust24THRUST_300001_SM_1000_NS7complexIdEES3_S3_i,"",@"SHT_CUDA_INFO"
	.sectionflags	@""
	.align	4


	//----- nvinfo : EIATTR_CUDA_API_VERSION
	.align		4
        /*0000*/ 	.byte	0x04, 0x37
        /*0002*/ 	.short	(.L_35 - .L_34)
.L_34:
        /*0004*/ 	.word	0x00000082


	//----- nvinfo : EIATTR_KPARAM_INFO
	.align		4
.L_35:
        /*0008*/ 	.byte	0x04, 0x17
        /*000a*/ 	.short	(.L_37 - .L_36)
.L_36:
        /*000c*/ 	.word	0x00000000
        /*0010*/ 	.short	0x0003
        /*0012*/ 	.short	0x0018
        /*0014*/ 	.byte	0x00, 0xf0, 0x11, 0x00


	//----- nvinfo : EIATTR_KPARAM_INFO
	.align		4
.L_37:
        /*0018*/ 	.byte	0x04, 0x17
        /*001a*/ 	.short	(.L_39 - .L_38)
.L_38:
        /*001c*/ 	.word	0x00000000
        /*0020*/ 	.short	0x0002
        /*0022*/ 	.short	0x0010
        /*0024*/ 	.byte	0x00, 0xf5, 0x21, 0x00


	//----- nvinfo : EIATTR_KPARAM_INFO
	.align		4
.L_39:
        /*0028*/ 	.byte	0x04, 0x17
        /*002a*/ 	.short	(.L_41 - .L_40)
.L_40:
        /*002c*/ 	.word	0x00000000
        /*0030*/ 	.short	0x0001
        /*0032*/ 	.short	0x0008
        /*0034*/ 	.byte	0x00, 0xf5, 0x21, 0x00


	//----- nvinfo : EIATTR_KPARAM_INFO
	.align		4
.L_41:
        /*0038*/ 	.byte	0x04, 0x17
        /*003a*/ 	.short	(.L_43 - .L_42)
.L_42:
        /*003c*/ 	.word	0x00000000
        /*0040*/ 	.short	0x0000
        /*0042*/ 	.short	0x0000
        /*0044*/ 	.byte	0x00, 0xf5, 0x21, 0x00


	//----- nvinfo : EIATTR_SPARSE_MMA_MASK
	.align		4
.L_43:
        /*0048*/ 	.byte	0x03, 0x50
        /*004a*/ 	.short	0x0000


	//----- nvinfo : EIATTR_MAXREG_COUNT
	.align		4
        /*004c*/ 	.byte	0x03, 0x1b
        /*004e*/ 	.short	0x00ff


	//----- nvinfo : EIATTR_MERCURY_ISA_VERSION
	.align		4
        /*0050*/ 	.byte	0x03, 0x5f
        /*0052*/ 	.short	0x0101


	//----- nvinfo : EIATTR_VRC_CTA_INIT_COUNT
	.align		4
        /*0054*/ 	.byte	0x02, 0x4a
	.zero		1
	.zero		1


	//----- nvinfo : EIATTR_EXIT_INSTR_OFFSETS
	.align		4
        /*0058*/ 	.byte	0x04, 0x1c
        /*005a*/ 	.short	(.L_45 - .L_44)


	//   ....[0]....
.L_44:
        /*005c*/ 	.word	0x000000d0


	//   ....[1]....
        /*0060*/ 	.word	0x00000dd0


	//----- nvinfo : EIATTR_CBANK_PARAM_SIZE
	.align		4
.L_45:
        /*0064*/ 	.byte	0x03, 0x19
        /*0066*/ 	.short	0x001c


	//----- nvinfo : EIATTR_PARAM_CBANK
	.align		4
        /*0068*/ 	.byte	0x04, 0x0a
        /*006a*/ 	.short	(.L_47 - .L_46)
	.align		4
.L_46:
        /*006c*/ 	.word	index@(.nv.constant0._Z10matrix_mulPN6thrust24THRUST_300001_SM_1000_NS7complexIdEES3_S3_i)
        /*0070*/ 	.short	0x0380
        /*0072*/ 	.short	0x001c


	//----- nvinfo : EIATTR_SW_WAR
	.align		4
.L_47:
        /*0074*/ 	.byte	0x04, 0x36
        /*0076*/ 	.short	(.L_49 - .L_48)
.L_48:
        /*0078*/ 	.word	0x00000008
.L_49:


//--------------------- .nv.callgraph             --------------------------
	.section	.nv.callgraph,"",@"SHT_CUDA_CALLGRAPH"
	.align	4
	.sectionentsize	8
	.align		4
        /*0000*/ 	.word	0x00000000
	.align		4
        /*0004*/ 	.word	0xffffffff
	.align		4
        /*0008*/ 	.word	0x00000000
	.align		4
        /*000c*/ 	.word	0xfffffffe
	.align		4
        /*0010*/ 	.word	0x00000000
	.align		4
        /*0014*/ 	.word	0xfffffffd
	.align		4
        /*0018*/ 	.word	0x00000000
	.align		4
        /*001c*/ 	.word	0xfffffffc


//--------------------- .nv.constant4             --------------------------
	.section	.nv.constant4,"a",@progbits
	.align	8
	.align		8
.nv.constant4:
        /*0000*/ 	.dword	_ZN34_INTERNAL_2970a2e3_4_k_cu_0177354c4cuda3std3__45__cpo5beginE
	.align		8
        /*0008*/ 	.dword	_ZN34_INTERNAL_2970a2e3_4_k_cu_0177354c4cuda3std3__45__cpo3endE
	.align		8
        /*0010*/ 	.dword	_ZN34_INTERNAL_2970a2e3_4_k_cu_0177354c4cuda3std3__45__cpo6cbeginE
	.align		8
        /*0018*/ 	.dword	_ZN34_INTERNAL_2970a2e3_4_k_cu_0177354c4cuda3std3__45__cpo4cendE
	.align		8
        /*0020*/ 	.dword	_ZN34_INTERNAL_2970a2e3_4_k_cu_0177354c4cuda3std3__45__cpo6rbeginE
	.align		8
        /*0028*/ 	.dword	_ZN34_INTERNAL_2970a2e3_4_k_cu_0177354c4cuda3std3__45__cpo4rendE
	.align		8
        /*0030*/ 	.dword	_ZN34_INTERNAL_2970a2e3_4_k_cu_0177354c4cuda3std3__45__cpo7crbeginE
	.align		8
        /*0038*/ 	.dword	_ZN34_INTERNAL_2970a2e3_4_k_cu_0177354c4cuda3std3__45__cpo5crendE
	.align		8
        /*0040*/ 	.dword	_ZN34_INTERNAL_2970a2e3_4_k_cu_0177354c4cuda3std3__436_GLOBAL__N__2970a2e3_4_k_cu_0177354c6ignoreE
	.align		8
        /*0048*/ 	.dword	_ZN34_INTERNAL_2970a2e3_4_k_cu_0177354c4cuda3std3__419piecewise_constructE
	.align		8
        /*0050*/ 	.dword	_ZN34_INTERNAL_2970a2e3_4_k_cu_0177354c4cuda3std3__48in_placeE
	.align		8
        /*0058*/ 	.dword	_ZN34_INTERNAL_2970a2e3_4_k_cu_0177354c4cuda3std3__420unreachable_sentinelE
	.align		8
        /*0060*/ 	.dword	_ZN34_INTERNAL_2970a2e3_4_k_cu_0177354c4cuda3std6ranges3__45__cpo4swapE
	.align		8
        /*0068*/ 	.dword	_ZN34_INTERNAL_2970a2e3_4_k_cu_0177354c4cuda3std6ranges3__45__cpo9iter_moveE
	.align		8
        /*0070*/ 	.dword	_ZN34_INTERNAL_2970a2e3_4_k_cu_0177354c4cuda3std6ranges3__45__cpo5beginE
	.align		8
        /*0078*/ 	.dword	_ZN34_INTERNAL_2970a2e3_4_k_cu_0177354c4cuda3std6ranges3__45__cpo3endE
	.align		8
        /*0080*/ 	.dword	_ZN34_INTERNAL_2970a2e3_4_k_cu_0177354c4cuda3std6ranges3__45__cpo6cbeginE
	.align		8
        /*0088*/ 	.dword	_ZN34_INTERNAL_2970a2e3_4_k_cu_0177354c4cuda3std6ranges3__45__cpo4cendE
	.align		8
        /*0090*/ 	.dword	_ZN34_INTERNAL_2970a2e3_4_k_cu_0177354c4cuda3std6ranges3__45__cpo7advanceE
	.align		8
        /*0098*/ 	.dword	_ZN34_INTERNAL_2970a2e3_4_k_cu_0177354c4cuda3std6ranges3__45__cpo9iter_swapE
	.align		8
        /*00a0*/ 	.dword	_ZN34_INTERNAL_2970a2e3_4_k_cu_0177354c4cuda3std6ranges3__45__cpo4nextE
	.align		8
        /*00a8*/ 	.dword	_ZN34_INTERNAL_2970a2e3_4_k_cu_0177354c4cuda3std6ranges3__45__cpo4prevE
	.align		8
        /*00b0*/ 	.dword	_ZN34_INTERNAL_2970a2e3_4_k_cu_0177354c4cuda3std6ranges3__45__cpo4dataE
	.align		8
        /*00b8*/ 	.dword	_ZN34_INTERNAL_2970a2e3_4_k_cu_0177354c4cuda3std6ranges3__45__cpo5cdataE
	.align		8
        /*00c0*/ 	.dword	_ZN34_INTERNAL_2970a2e3_4_k_cu_0177354c4cuda3std6ranges3__45__cpo4sizeE
	.align		8
        /*00c8*/ 	.dword	_ZN34_INTERNAL_2970a2e3_4_k_cu_0177354c4cuda3std6ranges3__45__cpo5ssizeE
	.align		8
        /*00d0*/ 	.dword	_ZN34_INTERNAL_2970a2e3_4_k_cu_0177354c4cuda3std6ranges3__45__cpo8distanceE
	.align		8
        /*00d8*/ 	.dword	_ZN34_INTERNAL_2970a2e3_4_k_cu_0177354c6thrust24THRUST_300001_SM_1000_NS6system6detail10sequential3seqE


//--------------------- .text._Z10matrix_mulPN6thrust24THRUST_300001_SM_1000_NS7complexIdEES3_S3_i --------------------------
	.section	.text._Z10matrix_mulPN6thrust24THRUST_300001_SM_1000_NS7complexIdEES3_S3_i,"ax",@progbits
	.align	128
        .global         _Z10matrix_mulPN6thrust24THRUST_300001_SM_1000_NS7complexIdEES3_S3_i
        .type           _Z10matrix_mulPN6thrust24THRUST_300001_SM_1000_NS7complexIdEES3_S3_i,@function
        .size           _Z10matrix_mulPN6thrust24THRUST_300001_SM_1000_NS7complexIdEES3_S3_i,(.L_x_6 - _Z10matrix_mulPN6thrust24THRUST_300001_SM_1000_NS7complexIdEES3_S3_i)
        .other          _Z10matrix_mulPN6thrust24THRUST_300001_SM_1000_NS7complexIdEES3_S3_i,@"STO_CUDA_ENTRY STV_DEFAULT"
_Z10matrix_mulPN6thrust24THRUST_300001_SM_1000_NS7complexIdEES3_S3_i:
.text._Z10matrix_mulPN6thrust24THRUST_300001_SM_1000_NS7complexIdEES3_S3_i:
[----:B------:R-:W-:Y:S01]  /*0000*/  LDC R1, c[0x0][0x37c] ;  /* 0x0000df00ff017b82 */ /* 0x000fe20000000800 */
[----:B------:R-:W0:Y:S07]  /*0010*/  S2R R3, SR_TID.X ;  /* 0x0000000000037919 */ /* 0x000e2e0000002100 */
[----:B------:R-:W1:Y:S01]  /*0020*/  S2UR UR4, SR_CTAID.Y ;  /* 0x00000000000479c3 */ /* 0x000e620000002600 */
[----:B------:R-:W2:Y:S07]  /*0030*/  S2R R39, SR_TID.Y ;  /* 0x0000000000277919 */ /* 0x000eae0000002200 */
[----:B------:R-:W0:Y:S08]  /*0040*/  S2UR UR6, SR_CTAID.X ;  /* 0x00000000000679c3 */ /* 0x000e300000002500 */
[----:B------:R-:W0:Y:S01]  /*0050*/  LDC R2, c[0x0][0x360] ;  /* 0x0000d800ff027b82 */ /* 0x000e220000000800 */
[----:B------:R-:W1:Y:S07]  /*0060*/  LDCU UR5, c[0x0][0x364] ;  /* 0x00006c80ff0577ac */ /* 0x000e6e0008000800 */
[----:B------:R-:W3:Y:S01]  /*0070*/  LDC R0, c[0x0][0x398] ;  /* 0x0000e600ff007b82 */ /* 0x000ee20000000800 */
[----:B-1----:R-:W-:Y:S01]  /*0080*/  UIMAD UR4, UR4, UR5, URZ ;  /* 0x00000005040472a4 */ /* 0x002fe2000f8e02ff */
[----:B0-----:R-:W-:-:S05]  /*0090*/  IMAD R2, R2, UR6, R3 ;  /* 0x0000000602027c24 */ /* 0x001fca000f8e0203 */
[----:B--2---:R-:W-:-:S04]  /*00a0*/  IADD3 R3, PT, PT, R39, UR4, RZ ;  /* 0x0000000427037c10 */ /* 0x004fc8000fffe0ff */
[----:B------:R-:W-:-:S04]  /*00b0*/  VIMNMX R5, PT, PT, R2, R3, !PT ;  /* 0x0000000302057248 */ /* 0x000fc80007fe0100 */
[----:B---3--:R-:W-:-:S13]  /*00c0*/  ISETP.GE.AND P0, PT, R5, R0, PT ;  /* 0x000000000500720c */ /* 0x008fda0003f06270 */
[----:B------:R-:W-:Y:S05]  /*00d0*/  @P0 EXIT ;  /* 0x000000000000094d */ /* 0x000fea0003800000 */
[----:B------:R-:W-:Y:S01]  /*00e0*/  ISETP.GE.U32.AND P0, PT, R0, 0x8, PT ;  /* 0x000000080000780c */ /* 0x000fe20003f06070 */
[----:B------:R-:W0:Y:S01]  /*00f0*/  LDCU.64 UR6, c[0x0][0x358] ;  /* 0x00006b00ff0677ac */ /* 0x000e220008000a00 */
[----:B------:R-:W-:Y:S02]  /*0100*/  HFMA2 R41, -RZ, RZ, 0, 0 ;  /* 0x00000000ff297431 */ /* 0x000fe400000001ff */
[----:B------:R-:W-:Y:S01]  /*0110*/  IMAD R2, R2, R0, RZ ;  /* 0x0000000002027224 */ /* 0x000fe200078e02ff */
[----:B------:R-:W-:Y:S02]  /*0120*/  CS2R R6, SRZ ;  /* 0x0000000000067805 */ /* 0x000fe4000001ff00 */
[----:B------:R-:W-:-:S06]  /*0130*/  CS2R R4, SRZ ;  /* 0x0000000000047805 */ /* 0x000fcc000001ff00 */
[----:B------:R-:W-:Y:S05]  /*0140*/  @!P0 BRA `(.L_x_0) ;  /* 0x00000004008c8947 */ /* 0x000fea0003800000 */
[C---:B------:R-:W-:Y:S01]  /*0150*/  LOP3.LUT R41, R0.reuse, 0x7ffffff8, RZ, 0xc0, !PT ;  /* 0x7ffffff800297812 */ /* 0x040fe200078ec0ff */
[C---:B------:R-:W-:Y:S01]  /*0160*/  IMAD R37, R0.reuse, 0x2, R3 ;  /* 0x0000000200257824 */ /* 0x040fe200078e0203 */
[C---:B------:R-:W-:Y:S01]  /*0170*/  IADD3 R39, PT, PT, R0.reuse, UR4, R39 ;  /* 0x0000000400277c10 */ /* 0x040fe2000fffe027 */
[C-C-:B------:R-:W-:Y:S01]  /*0180*/  IMAD R35, R0.reuse, 0x3, R3.reuse ;  /* 0x0000000300237824 */ /* 0x140fe200078e0203 */
[C---:B------:R-:W-:Y:S01]  /*0190*/  LEA R33, R0.reuse, R3, 0x2 ;  /* 0x0000000300217211 */ /* 0x040fe200078e10ff */
[C-C-:B------:R-:W-:Y:S01]  /*01a0*/  IMAD R31, R0.reuse, 0x5, R3.reuse ;  /* 0x00000005001f7824 */ /* 0x140fe200078e0203 */
[----:B------:R-:W-:Y:S01]  /*01b0*/  MOV R8, R2 ;  /* 0x0000000200087202 */ /* 0x000fe20000000f00 */
[C-C-:B------:R-:W-:Y:S01]  /*01c0*/  IMAD R29, R0.reuse, 0x6, R3.reuse ;  /* 0x00000006001d7824 */ /* 0x140fe200078e0203 */
[----:B------:R-:W-:Y:S01]  /*01d0*/  CS2R R6, SRZ ;  /* 0x0000000000067805 */ /* 0x000fe2000001ff00 */
[--C-:B------:R-:W-:Y:S01]  /*01e0*/  IMAD R11, R0, 0x7, R3.reuse ;  /* 0x00000007000b7824 */ /* 0x100fe200078e0203 */
[----:B------:R-:W-:Y:S01]  /*01f0*/  IADD3 R10, PT, PT, -R41, RZ, RZ ;  /* 0x000000ff290a7210 */ /* 0x000fe20007ffe1ff */
[----:B------:R-:W-:-:S07]  /*0200*/  IMAD.MOV.U32 R9, RZ, RZ, R3 ;  /* 0x000000ffff097224 */ /* 0x000fce00078e0003 */
.L_x_1:
[----:B------:R-:W1:Y:S08]  /*0210*/  LDC.64 R44, c[0x0][0x380] ;  /* 0x0000e000ff2c7b82 */ /* 0x000e700000000a00 */
[----:B------:R-:W2:Y:S01]  /*0220*/  LDC.64 R42, c[0x0][0x388] ;  /* 0x0000e200ff2a7b82 */ /* 0x000ea20000000a00 */
[----:B-1----:R-:W-:-:S05]  /*0230*/  IMAD.WIDE R44, R8, 0x10, R44 ;  /* 0x00000010082c7825 */ /* 0x002fca00078e022c */
[----:B0-----:R-:W3:Y:S01]  /*0240*/  LDG.E.128 R20, desc[UR6][R44.64] ;  /* 0x000000062c147981 */ /* 0x001ee2000c1e1d00 */
[----:B--2---:R-:W-:-:S03]  /*0250*/  IMAD.WIDE.U32 R46, R9, 0x10, R42 ;  /* 0x00000010092e7825 */ /* 0x004fc600078e002a */
[----:B------:R-:W2:Y:S04]  /*0260*/  LDG.E.128 R16, desc[UR6][R44.64+0x10] ;  /* 0x000010062c107981 */ /* 0x000ea8000c1e1d00 */
[----:B------:R-:W3:Y:S01]  /*0270*/  LDG.E.128 R24, desc[UR6][R46.64] ;  /* 0x000000062e187981 */ /* 0x000ee2000c1e1d00 */
[----:B------:R-:W-:-:S06]  /*0280*/  IMAD.WIDE.U32 R12, R39, 0x10, R42 ;  /* 0x00000010270c7825 */ /* 0x000fcc00078e002a */
[----:B------:R-:W2:Y:S01]  /*0290*/  LDG.E.128 R12, desc[UR6][R12.64] ;  /* 0x000000060c0c7981 */ /* 0x000ea2000c1e1d00 */
[C---:B---3--:R-:W-:Y:S02]  /*02a0*/  DMUL R48, R22.reuse, R26 ;  /* 0x0000001a16307228 */ /* 0x048fe40000000000 */
[----:B------:R-:W-:Y:S01]  /*02b0*/  DMUL R52, R22, R24 ;  /* 0x0000001816347228 */ /* 0x000fe20000000000 */
[----:B------:R-:W-:-:S05]  /*02c0*/  IMAD.WIDE.U32 R22, R37, 0x10, R42 ;  /* 0x0000001025167825 */ /* 0x000fca00078e002a */
[C---:B------:R-:W-:Y:S02]  /*02d0*/  DFMA R48, R20.reuse, R24, -R48 ;  /* 0x000000181430722b */ /* 0x040fe40000000830 */
[----:B------:R-:W-:Y:S01]  /*02e0*/  DFMA R52, R20, R26, R52 ;  /* 0x0000001a1434722b */ /* 0x000fe20000000034 */
[----:B------:R-:W3:Y:S04]  /*02f0*/  LDG.E.128 R20, desc[UR6][R22.64] ;  /* 0x0000000616147981 */ /* 0x000ee8000c1e1d00 */
[----:B------:R-:W3:Y:S01]  /*0300*/  LDG.E.128 R24, desc[UR6][R44.64+0x20] ;  /* 0x000020062c187981 */ /* 0x000ee2000c1e1d00 */
[C---:B--2---:R-:W-:Y:S02]  /*0310*/  DMUL R46, R18.reuse, R14 ;  /* 0x0000000e122e7228 */ /* 0x044fe40000000000 */
[----:B------:R-:W-:-:S06]  /*0320*/  DMUL R50, R18, R12 ;  /* 0x0000000c12327228 */ /* 0x000fcc0000000000 */
[C---:B------:R-:W-:Y:S02]  /*0330*/  DFMA R46, R16.reuse, R12, -R46 ;  /* 0x0000000c102e722b */ /* 0x040fe4000000082e */
[----:B------:R-:W-:Y:S01]  /*0340*/  DFMA R50, R16, R14, R50 ;  /* 0x0000000e1032722b */ /* 0x000fe20000000032 */
[----:B------:R-:W2:Y:S01]  /*0350*/  LDG.E.128 R16, desc[UR6][R44.64+0x30] ;  /* 0x000030062c107981 */ /* 0x000ea2000c1e1d00 */
[C---:B---3--:R-:W-:Y:S02]  /*0360*/  DMUL R14, R26.reuse, R22 ;  /* 0x000000161a0e7228 */ /* 0x048fe40000000000 */
[----:B------:R-:W-:Y:S01]  /*0370*/  DMUL R12, R26, R20 ;  /* 0x000000141a0c7228 */ /* 0x000fe20000000000 */
[----:B------:R-:W-:-:S05]  /*0380*/  IMAD.WIDE.U32 R26, R35, 0x10, R42 ;  /* 0x00000010231a7825 */ /* 0x000fca00078e002a */
[C---:B------:R-:W-:Y:S02]  /*0390*/  DFMA R20, R24.reuse, R20, -R14 ;  /* 0x000000141814722b */ /* 0x040fe4000000080e */
[----:B------:R-:W-:Y:S02]  /*03a0*/  DFMA R22, R24, R22, R12 ;  /* 0x000000161816722b */ /* 0x000fe4000000000c */
[----:B------:R-:W2:Y:S01]  /*03b0*/  LDG.E.128 R12, desc[UR6][R26.64] ;  /* 0x000000061a0c7981 */ /* 0x000ea2000c1e1d00 */
[----:B------:R-:W-:Y:S02]  /*03c0*/  DADD R48, R48, R4 ;  /* 0x0000000030307229 */ /* 0x000fe40000000004 */
[----:B------:R-:W-:Y:S02]  /*03d0*/  DADD R52, R52, R6 ;  /* 0x0000000034347229 */ /* 0x000fe40000000006 */
[C---:B--2---:R-:W-:Y:S02]  /*03e0*/  DMUL R24, R18.reuse, R14 ;  /* 0x0000000e12187228 */ /* 0x044fe40000000000 */
[----:B------:R-:W-:-:S06]  /*03f0*/  DMUL R4, R18, R12 ;  /* 0x0000000c12047228 */ /* 0x000fcc0000000000 */
[C---:B------:R-:W-:Y:S02]  /*0400*/  DFMA R18, R16.reuse, R12, -R24 ;  /* 0x0000000c1012722b */ /* 0x040fe40000000818 */
[----:B------:R-:W-:Y:S01]  /*0410*/  DFMA R16, R16, R14, R4 ;  /* 0x0000000e1010722b */ /* 0x000fe20000000004 */
[----:B------:R-:W-:Y:S01]  /*0420*/  IMAD.WIDE.U32 R4, R33, 0x10, R42 ;  /* 0x0000001021047825 */ /* 0x000fe200078e002a */
[----:B------:R-:W2:Y:S05]  /*0430*/  LDG.E.128 R12, desc[UR6][R44.64+0x40] ;  /* 0x000040062c0c7981 */ /* 0x000eaa000c1e1d00 */
[----:B------:R-:W2:Y:S02]  /*0440*/  LDG.E.128 R4, desc[UR6][R4.64] ;  /* 0x0000000604047981 */ /* 0x000ea4000c1e1d00 */
[----:B--2---:R-:W-:-:S02]  /*0450*/  DMUL R24, R14, R6 ;  /* 0x000000060e187228 */ /* 0x004fc40000000000 */
[----:B------:R-:W-:-:S06]  /*0460*/  DMUL R26, R14, R4 ;  /* 0x000000040e1a7228 */ /* 0x000fcc0000000000 */
[C---:B------:R-:W-:Y:S01]  /*0470*/  DFMA R24, R12.reuse, R4, -R24 ;  /* 0x000000040c18722b */ /* 0x040fe20000000818 */
[----:B------:R-:W-:Y:S01]  /*0480*/  IMAD.WIDE.U32 R4, R31, 0x10, R42 ;  /* 0x000000101f047825 */ /* 0x000fe200078e002a */
[----:B------:R-:W-:Y:S01]  /*0490*/  DFMA R26, R12, R6, R26 ;  /* 0x000000060c1a722b */ /* 0x000fe2000000001a */
[----:B------:R-:W2:Y:S04]  /*04a0*/  LDG.E.128 R12, desc[UR6][R44.64+0x50] ;  /* 0x000050062c0c7981 */ /* 0x000ea8000c1e1d00 */
[----:B------:R-:W2:Y:S01]  /*04b0*/  LDG.E.128 R4, desc[UR6][R4.64] ;  /* 0x0000000604047981 */ /* 0x000ea2000c1e1d00 */
[----:B------:R-:W-:Y:S02]  /*04c0*/  DADD R50, R52, R50 ;  /* 0x0000000034327229 */ /* 0x000fe40000000032 */
[----:B------:R-:W-:-:S06]  /*04d0*/  DADD R46, R48, R46 ;  /* 0x00000000302e7229 */ /* 0x000fcc000000002e */
[----:B------:R-:W-:Y:S02]  /*04e0*/  DADD R22, R50, R22 ;  /* 0x0000000032167229 */ /* 0x000fe40000000016 */
[----:B------:R-:W-:Y:S01]  /*04f0*/  DADD R46, R46, R20 ;  /* 0x000000002e2e7229 */ /* 0x000fe20000000014 */
[----:B------:R-:W-:-:S07]  /*0500*/  IMAD.WIDE.U32 R20, R11, 0x10, R42 ;  /* 0x000000100b147825 */ /* 0x000fce00078e002a */
[----:B------:R-:W-:Y:S02]  /*0510*/  DADD R46, R46, R18 ;  /* 0x000000002e2e7229 */ /* 0x000fe40000000012 */
[C---:B--2---:R-:W-:Y:S02]  /*0520*/  DMUL R48, R14.reuse, R6 ;  /* 0x000000060e307228 */ /* 0x044fe40000000000 */
[----:B------:R-:W-:Y:S01]  /*0530*/  DMUL R50, R14, R4 ;  /* 0x000000040e327228 */ /* 0x000fe20000000000 */
[----:B------:R-:W-:-:S05]  /*0540*/  IMAD.WIDE.U32 R14, R29, 0x10, R42 ;  /* 0x000000101d0e7825 */ /* 0x000fca00078e002a */
[C---:B------:R-:W-:Y:S02]  /*0550*/  DFMA R48, R12.reuse, R4, -R48 ;  /* 0x000000040c30722b */ /* 0x040fe40000000830 */
[----:B------:R-:W-:Y:S01]  /*0560*/  DFMA R50, R12, R6, R50 ;  /* 0x000000060c32722b */ /* 0x000fe20000000032 */
[----:B------:R-:W2:Y:S04]  /*0570*/  LDG.E.128 R4, desc[UR6][R44.64+0x60] ;  /* 0x000060062c047981 */ /* 0x000ea8000c1e1d00 */
[----:B------:R-:W2:Y:S01]  /*0580*/  LDG.E.128 R12, desc[UR6][R14.64] ;  /* 0x000000060e0c7981 */ /* 0x000ea2000c1e1d00 */
[----:B------:R-:W-:-:S03]  /*0590*/  DADD R42, R22, R16 ;  /* 0x00000000162a7229 */ /* 0x000fc60000000010 */
[----:B------:R-:W3:Y:S04]  /*05a0*/  LDG.E.128 R16, desc[UR6][R44.64+0x70] ;  /* 0x000070062c107981 */ /* 0x000ee8000c1e1d00 */
[----:B------:R-:W3:Y:S01]  /*05b0*/  LDG.E.128 R20, desc[UR6][R20.64] ;  /* 0x0000000614147981 */ /* 0x000ee2000c1e1d00 */
[----:B------:R-:W-:Y:S02]  /*05c0*/  DADD R42, R42, R26 ;  /* 0x000000002a2a7229 */ /* 0x000fe4000000001a */
[----:B------:R-:W-:Y:S01]  /*05d0*/  DADD R24, R46, R24 ;  /* 0x000000002e187229 */ /* 0x000fe20000000018 */
[----:B------:R-:W-:-:S05]  /*05e0*/  IADD3 R10, PT, PT, R10, 0x8, RZ ;  /* 0x000000080a0a7810 */ /* 0x000fca0007ffe0ff */
[----:B------:R-:W-:Y:S02]  /*05f0*/  DADD R42, R42, R50 ;  /* 0x000000002a2a7229 */ /* 0x000fe40000000032 */
[----:B------:R-:W-:Y:S01]  /*0600*/  DADD R24, R24, R48 ;  /* 0x0000000018187229 */ /* 0x000fe20000000030 */
[----:B------:R-:W-:Y:S01]  /*0610*/  ISETP.NE.AND P0, PT, R10, RZ, PT ;  /* 0x000000ff0a00720c */ /* 0x000fe20003f05270 */
[----:B------:R-:W-:Y:S01]  /*0620*/  VIADD R8, R8, 0x8 ;  /* 0x0000000808087836 */ /* 0x000fe20000000000 */
[C---:B------:R-:W-:Y:S01]  /*0630*/  LEA R39, R0.reuse, R39, 0x3 ;  /* 0x0000002700277211 */ /* 0x040fe200078e18ff */
[C---:B------:R-:W-:Y:S01]  /*0640*/  IMAD R35, R0.reuse, 0x8, R35 ;  /* 0x0000000800237824 */ /* 0x040fe200078e0223 */
[C---:B------:R-:W-:Y:S01]  /*0650*/  LEA R37, R0.reuse, R37, 0x3 ;  /* 0x0000002500257211 */ /* 0x040fe200078e18ff */
[C---:B------:R-:W-:Y:S01]  /*0660*/  IMAD R11, R0.reuse, 0x8, R11 ;  /* 0x00000008000b7824 */ /* 0x040fe200078e020b */
[C---:B------:R-:W-:Y:S02]  /*0670*/  LEA R33, R0.reuse, R33, 0x3 ;  /* 0x0000002100217211 */ /* 0x040fe400078e18ff */
[----:B------:R-:W-:-:S02]  /*0680*/  LEA R31, R0, R31, 0x3 ;  /* 0x0000001f001f7211 */ /* 0x000fc400078e18ff */
[C---:B------:R-:W-:Y:S02]  /*0690*/  LEA R29, R0.reuse, R29, 0x3 ;  /* 0x0000001d001d7211 */ /* 0x040fe400078e18ff */
[----:B------:R-:W-:Y:S01]  /*06a0*/  LEA R9, R0, R9, 0x3 ;  /* 0x0000000900097211 */ /* 0x000fe200078e18ff */
[C---:B--2---:R-:W-:Y:S02]  /*06b0*/  DMUL R26, R6.reuse, R14 ;  /* 0x0000000e061a7228 */ /* 0x044fe40000000000 */
[----:B------:R-:W-:-:S06]  /*06c0*/  DMUL R6, R6, R12 ;  /* 0x0000000c06067228 */ /* 0x000fcc0000000000 */
[C---:B------:R-:W-:Y:S02]  /*06d0*/  DFMA R26, R4.reuse, R12, -R26 ;  /* 0x0000000c041a722b */ /* 0x040fe4000000081a */
[----:B------:R-:W-:Y:S02]  /*06e0*/  DFMA R6, R4, R14, R6 ;  /* 0x0000000e0406722b */ /* 0x000fe40000000006 */
[C---:B---3--:R-:W-:Y:S02]  /*06f0*/  DMUL R4, R18.reuse, R22 ;  /* 0x0000001612047228 */ /* 0x048fe40000000000 */
[----:B------:R-:W-:Y:S02]  /*0700*/  DMUL R18, R18, R20 ;  /* 0x0000001412127228 */ /* 0x000fe40000000000 */
[----:B------:R-:W-:Y:S02]  /*0710*/  DADD R24, R24, R26 ;  /* 0x0000000018187229 */ /* 0x000fe4000000001a */
[----:B------:R-:W-:-:S02]  /*0720*/  DADD R6, R42, R6 ;  /* 0x000000002a067229 */ /* 0x000fc40000000006 */
[C---:B------:R-:W-:Y:S02]  /*0730*/  DFMA R4, R16.reuse, R20, -R4 ;  /* 0x000000141004722b */ /* 0x040fe40000000804 */
[----:B------:R-:W-:-:S06]  /*0740*/  DFMA R18, R16, R22, R18 ;  /* 0x000000161012722b */ /* 0x000fcc0000000012 */
[----:B------:R-:W-:Y:S02]  /*0750*/  DADD R4, R24, R4 ;  /* 0x0000000018047229 */ /* 0x000fe40000000004 */
[----:B------:R-:W-:Y:S01]  /*0760*/  DADD R6, R6, R18 ;  /* 0x0000000006067229 */ /* 0x000fe20000000012 */
[----:B------:R-:W-:Y:S10]  /*0770*/  @P0 BRA `(.L_x_1) ;  /* 0xfffffff800a40947 */ /* 0x000ff4000383ffff */
.L_x_0:
[----:B------:R-:W-:-:S04]  /*0780*/  LOP3.LUT R8, R0, 0x7, RZ, 0xc0, !PT ;  /* 0x0000000700087812 */ /* 0x000fc800078ec0ff */
[----:B------:R-:W-:-:S13]  /*0790*/  ISETP.NE.AND P0, PT, R8, RZ, PT ;  /* 0x000000ff0800720c */ /* 0x000fda0003f05270 */
[----:B------:R-:W-:Y:S05]  /*07a0*/  @!P0 BRA `(.L_x_2) ;  /* 0x0000000400788947 */ /* 0x000fea0003800000 */
[----:B------:R-:W-:Y:S02]  /*07b0*/  ISETP.GE.U32.AND P0, PT, R8, 0x4, PT ;  /* 0x000000040800780c */ /* 0x000fe40003f06070 */
[----:B------:R-:W-:-:S04]  /*07c0*/  LOP3.LUT R40, R0, 0x3, RZ, 0xc0, !PT ;  /* 0x0000000300287812 */ /* 0x000fc800078ec0ff */
[----:B------:R-:W-:-:S07]  /*07d0*/  ISETP.NE.AND P1, PT, R40, RZ, PT ;  /* 0x000000ff2800720c */ /* 0x000fce0003f25270 */
[----:B------:R-:W-:Y:S06]  /*07e0*/  @!P0 BRA `(.L_x_3) ;  /* 0x0000000000b48947 */ /* 0x000fec0003800000 */
[----:B------:R-:W1:Y:S01]  /*07f0*/  LDC.64 R36, c[0x0][0x388] ;  /* 0x0000e200ff247b82 */ /* 0x000e620000000a00 */
[----:B------:R-:W-:Y:S01]  /*0800*/  IADD3 R9, PT, PT, R2, R41, RZ ;  /* 0x0000002902097210 */ /* 0x000fe20007ffe0ff */
[----:B------:R-:W-:-:S06]  /*0810*/  IMAD R17, R41, R0, R3 ;  /* 0x0000000029117224 */ /* 0x000fcc00078e0203 */
[----:B------:R-:W2:Y:S01]  /*0820*/  LDC.64 R42, c[0x0][0x380] ;  /* 0x0000e000ff2a7b82 */ /* 0x000ea20000000a00 */
[----:B-1----:R-:W-:-:S06]  /*0830*/  IMAD.WIDE.U32 R12, R17, 0x10, R36 ;  /* 0x00000010110c7825 */ /* 0x002fcc00078e0024 */
[----:B0-----:R-:W3:Y:S01]  /*0840*/  LDG.E.128 R12, desc[UR6][R12.64] ;  /* 0x000000060c0c7981 */ /* 0x001ee2000c1e1d00 */
[----:B--2---:R-:W-:-:S05]  /*0850*/  IMAD.WIDE R42, R9, 0x10, R42 ;  /* 0x00000010092a7825 */ /* 0x004fca00078e022a */
[----:B------:R-:W3:Y:S01]  /*0860*/  LDG.E.128 R8, desc[UR6][R42.64] ;  /* 0x000000062a087981 */ /* 0x000ee2000c1e1d00 */
[----:B------:R-:W-:-:S03]  /*0870*/  IADD3 R17, PT, PT, R17, R0, RZ ;  /* 0x0000000011117210 */ /* 0x000fc60007ffe0ff */
[----:B------:R-:W2:Y:S02]  /*0880*/  LDG.E.128 R24, desc[UR6][R42.64+0x20] ;  /* 0x000020062a187981 */ /* 0x000ea4000c1e1d00 */
[----:B------:R-:W-:-:S04]  /*0890*/  IMAD.WIDE.U32 R20, R17, 0x10, R36 ;  /* 0x0000001011147825 */ /* 0x000fc800078e0024 */
[----:B------:R-:W-:Y:S02]  /*08a0*/  IMAD.IADD R31, R17, 0x1, R0 ;  /* 0x00000001111f7824 */ /* 0x000fe400078e0200 */
[----:B------:R-:W4:Y:S02]  /*08b0*/  LDG.E.128 R16, desc[UR6][R42.64+0x10] ;  /* 0x000010062a107981 */ /* 0x000f24000c1e1d00 */
[C---:B------:R-:W-:Y:S02]  /*08c0*/  IMAD.WIDE.U32 R28, R31.reuse, 0x10, R36 ;  /* 0x000000101f1c7825 */ /* 0x040fe400078e0024 */
[----:B------:R-:W4:Y:S01]  /*08d0*/  LDG.E.128 R20, desc[UR6][R20.64] ;  /* 0x0000000614147981 */ /* 0x000f22000c1e1d00 */
[----:B------:R-:W-:-:S03]  /*08e0*/  IADD3 R35, PT, PT, R31, R0, RZ ;  /* 0x000000001f237210 */ /* 0x000fc60007ffe0ff */
[----:B------:R-:W2:Y:S02]  /*08f0*/  LDG.E.128 R28, desc[UR6][R28.64] ;  /* 0x000000061c1c7981 */ /* 0x000ea4000c1e1d00 */
[----:B------:R-:W-:-:S06]  /*0900*/  IMAD.WIDE.U32 R36, R35, 0x10, R36 ;  /* 0x0000001023247825 */ /* 0x000fcc00078e0024 */
[----:B------:R-:W5:Y:S01]  /*0910*/  LDG.E.128 R36, desc[UR6][R36.64] ;  /* 0x0000000624247981 */ /* 0x000f62000c1e1d00 */
[C---:B---3--:R-:W-:Y:S02]  /*0920*/  DMUL R32, R10.reuse, R14 ;  /* 0x0000000e0a207228 */ /* 0x048fe40000000000 */
[----:B------:R-:W-:-:S06]  /*0930*/  DMUL R10, R10, R12 ;  /* 0x0000000c0a0a7228 */ /* 0x000fcc0000000000 */
[C---:B------:R-:W-:Y:S02]  /*0940*/  DFMA R12, R8.reuse, R12, -R32 ;  /* 0x0000000c080c722b */ /* 0x040fe40000000820 */
[----:B------:R-:W5:Y:S01]  /*0950*/  LDG.E.128 R32, desc[UR6][R42.64+0x30] ;  /* 0x000030062a207981 */ /* 0x000f62000c1e1d00 */
[----:B------:R-:W-:Y:S02]  /*0960*/  DFMA R10, R8, R14, R10 ;  /* 0x0000000e080a722b */ /* 0x000fe4000000000a */
[C---:B----4-:R-:W-:Y:S02]  /*0970*/  DMUL R8, R18.reuse, R22 ;  /* 0x0000001612087228 */ /* 0x050fe40000000000 */
[----:B------:R-:W-:Y:S02]  /*0980*/  DMUL R18, R18, R20 ;  /* 0x0000001412127228 */ /* 0x000fe40000000000 */
[----:B------:R-:W-:Y:S02]  /*0990*/  DADD R12, R4, R12 ;  /* 0x00000000040c7229 */ /* 0x000fe4000000000c */
[----:B--2---:R-:W-:-:S02]  /*09a0*/  DMUL R4, R26, R30 ;  /* 0x0000001e1a047228 */ /* 0x004fc40000000000 */
[----:B------:R-:W-:Y:S02]  /*09b0*/  DFMA R8, R16, R20, -R8 ;  /* 0x000000141008722b */ /* 0x000fe40000000808 */
[----:B------:R-:W-:Y:S02]  /*09c0*/  DADD R10, R6, R10 ;  /* 0x00000000060a7229 */ /* 0x000fe4000000000a */
[----:B------:R-:W-:Y:S02]  /*09d0*/  DFMA R18, R16, R22, R18 ;  /* 0x000000161012722b */ /* 0x000fe40000000012 */
[-C--:B------:R-:W-:Y:S02]  /*09e0*/  DMUL R26, R26, R28.reuse ;  /* 0x0000001c1a1a7228 */ /* 0x080fe40000000000 */
[----:B------:R-:W-:Y:S02]  /*09f0*/  DADD R8, R12, R8 ;  /* 0x000000000c087229 */ /* 0x000fe40000000008 */
[----:B------:R-:W-:-:S02]  /*0a00*/  DFMA R4, R24, R28, -R4 ;  /* 0x0000001c1804722b */ /* 0x000fc40000000804 */
[----:B------:R-:W-:Y:S02]  /*0a10*/  DADD R10, R10, R18 ;  /* 0x000000000a0a7229 */ /* 0x000fe40000000012 */
[----:B------:R-:W-:-:S04]  /*0a20*/  DFMA R26, R24, R30, R26 ;  /* 0x0000001e181a722b */ /* 0x000fc8000000001a */
[----:B------:R-:W-:-:S04]  /*0a30*/  DADD R4, R8, R4 ;  /* 0x0000000008047229 */ /* 0x000fc80000000004 */
[----:B------:R-:W-:Y:S01]  /*0a40*/  DADD R10, R10, R26 ;  /* 0x000000000a0a7229 */ /* 0x000fe2000000001a */
[----:B------:R-:W-:Y:S01]  /*0a50*/  IADD3 R41, PT, PT, R41, 0x4, RZ ;  /* 0x0000000429297810 */ /* 0x000fe20007ffe0ff */
[C---:B-----5:R-:W-:Y:S02]  /*0a60*/  DMUL R6, R34.reuse, R38 ;  /* 0x0000002622067228 */ /* 0x060fe40000000000 */
[----:B------:R-:W-:-:S06]  /*0a70*/  DMUL R34, R34, R36 ;  /* 0x0000002422227228 */ /* 0x000fcc0000000000 */
[C---:B------:R-:W-:Y:S02]  /*0a80*/  DFMA R6, R32.reuse, R36, -R6 ;  /* 0x000000242006722b */ /* 0x040fe40000000806 */
[----:B------:R-:W-:-:S06]  /*0a90*/  DFMA R34, R32, R38, R34 ;  /* 0x000000262022722b */ /* 0x000fcc0000000022 */
[----:B------:R-:W-:Y:S02]  /*0aa0*/  DADD R4, R4, R6 ;  /* 0x0000000004047229 */ /* 0x000fe40000000006 */
[----:B------:R-:W-:-:S11]  /*0ab0*/  DADD R6, R10, R34 ;  /* 0x000000000a067229 */ /* 0x000fd60000000022 */
.L_x_3:
[----:B------:R-:W-:Y:S05]  /*0ac0*/  @!P1 BRA `(.L_x_2) ;  /* 0x0000000000b09947 */ /* 0x000fea0003800000 */
[----:B------:R-:W-:Y:S02]  /*0ad0*/  ISETP.NE.AND P0, PT, R40, 0x1, PT ;  /* 0x000000012800780c */ /* 0x000fe40003f05270 */
[----:B------:R-:W-:-:S04]  /*0ae0*/  LOP3.LUT R8, R0, 0x1, RZ, 0xc0, !PT ;  /* 0x0000000100087812 */ /* 0x000fc800078ec0ff */
[----:B------:R-:W-:-:S07]  /*0af0*/  ISETP.NE.U32.AND P1, PT, R8, 0x1, PT ;  /* 0x000000010800780c */ /* 0x000fce0003f25070 */
[----:B------:R-:W-:Y:S06]  /*0b00*/  @!P0 BRA `(.L_x_4) ;  /* 0x0000000000648947 */ /* 0x000fec0003800000 */
[----:B------:R-:W1:Y:S01]  /*0b10*/  LDC.64 R16, c[0x0][0x388] ;  /* 0x0000e200ff107b82 */ /* 0x000e620000000a00 */
[----:B------:R-:W-:Y:S01]  /*0b20*/  IADD3 R25, PT, PT, R2, R41, RZ ;  /* 0x0000002902197210 */ /* 0x000fe20007ffe0ff */
[----:B------:R-:W-:-:S04]  /*0b30*/  IMAD R11, R41, R0, R3 ;  /* 0x00000000290b7224 */ /* 0x000fc800078e0203 */
[C---:B------:R-:W-:Y:S02]  /*0b40*/  IMAD.IADD R21, R11.reuse, 0x1, R0 ;  /* 0x000000010b157824 */ /* 0x040fe400078e0200 */
[----:B------:R-:W2:Y:S01]  /*0b50*/  LDC.64 R8, c[0x0][0x380] ;  /* 0x0000e000ff087b82 */ /* 0x000ea20000000a00 */
[----:B-1----:R-:W-:-:S06]  /*0b60*/  IMAD.WIDE.U32 R12, R11, 0x10, R16 ;  /* 0x000000100b0c7825 */ /* 0x002fcc00078e0010 */
[----:B0-----:R-:W3:Y:S01]  /*0b70*/  LDG.E.128 R12, desc[UR6][R12.64] ;  /* 0x000000060c0c7981 */ /* 0x001ee2000c1e1d00 */
[----:B--2---:R-:W-:-:S05]  /*0b80*/  IMAD.WIDE R24, R25, 0x10, R8 ;  /* 0x0000001019187825 */ /* 0x004fca00078e0208 */
[----:B------:R-:W3:Y:S01]  /*0b90*/  LDG.E.128 R8, desc[UR6][R24.64] ;  /* 0x0000000618087981 */ /* 0x000ee2000c1e1d00 */
[----:B------:R-:W-:-:S03]  /*0ba0*/  IMAD.WIDE.U32 R20, R21, 0x10, R16 ;  /* 0x0000001015147825 */ /* 0x000fc600078e0010 */
[----:B------:R-:W2:Y:S04]  /*0bb0*/  LDG.E.128 R16, desc[UR6][R24.64+0x10] ;  /* 0x0000100618107981 */ /* 0x000ea8000c1e1d00 */
[----:B------:R-:W2:Y:S01]  /*0bc0*/  LDG.E.128 R20, desc[UR6][R20.64] ;  /* 0x0000000614147981 */ /* 0x000ea2000c1e1d00 */
[----:B------:R-:W-:Y:S01]  /*0bd0*/  IADD3 R41, PT, PT, R41, 0x2, RZ ;  /* 0x0000000229297810 */ /* 0x000fe20007ffe0ff */
[C---:B---3--:R-:W-:Y:S02]  /*0be0*/  DMUL R26, R10.reuse, R14 ;  /* 0x0000000e0a1a7228 */ /* 0x048fe40000000000 */
[----:B------:R-:W-:-:S06]  /*0bf0*/  DMUL R10, R10, R12 ;  /* 0x0000000c0a0a7228 */ /* 0x000fcc0000000000 */
[C---:B------:R-:W-:Y:S02]  /*0c00*/  DFMA R26, R8.reuse, R12, -R26 ;  /* 0x0000000c081a722b */ /* 0x040fe4000000081a */
[----:B------:R-:W-:Y:S02]  /*0c10*/  DFMA R10, R8, R14, R10 ;  /* 0x0000000e080a722b */ /* 0x000fe4000000000a */
[C---:B--2---:R-:W-:Y:S02]  /*0c20*/  DMUL R8, R18.reuse, R22 ;  /* 0x0000001612087228 */ /* 0x044fe40000000000 */
[----:B------:R-:W-:Y:S02]  /*0c30*/  DMUL R18, R18, R20 ;  /* 0x0000001412127228 */ /* 0x000fe40000000000 */
[----:B------:R-:W-:Y:S02]  /*0c40*/  DADD R4, R4, R26 ;  /* 0x0000000004047229 */ /* 0x000fe4000000001a */
[----:B------:R-:W-:-:S02]  /*0c50*/  DADD R6, R6, R10 ;  /* 0x0000000006067229 */ /* 0x000fc4000000000a */
[C---:B------:R-:W-:Y:S02]  /*0c60*/  DFMA R8, R16.reuse, R20, -R8 ;  /* 0x000000141008722b */ /* 0x040fe40000000808 */
[----:B------:R-:W-:-:S06]  /*0c70*/  DFMA R18, R16, R22, R18 ;  /* 0x000000161012722b */ /* 0x000fcc0000000012 */
[----:B------:R-:W-:Y:S02]  /*0c80*/  DADD R4, R4, R8 ;  /* 0x0000000004047229 */ /* 0x000fe40000000008 */
[----:B------:R-:W-:-:S11]  /*0c90*/  DADD R6, R6, R18 ;  /* 0x0000000006067229 */ /* 0x000fd60000000012 */
.L_x_4:
[----:B------:R-:W-:Y:S05]  /*0ca0*/  @P1 BRA `(.L_x_2) ;  /* 0x0000000000381947 */ /* 0x000fea0003800000 */
[----:B------:R-:W1:Y:S01]  /*0cb0*/  LDC.64 R8, c[0x0][0x380] ;  /* 0x0000e000ff087b82 */ /* 0x000e620000000a00 */
[----:B------:R-:W-:Y:S01]  /*0cc0*/  IADD3 R13, PT, PT, R2, R41, RZ ;  /* 0x00000029020d7210 */ /* 0x000fe20007ffe0ff */
[----:B------:R-:W-:-:S06]  /*0cd0*/  IMAD R41, R41, R0, R3 ;  /* 0x0000000029297224 */ /* 0x000fcc00078e0203 */
[----:B------:R-:W2:Y:S01]  /*0ce0*/  LDC.64 R10, c[0x0][0x388] ;  /* 0x0000e200ff0a7b82 */ /* 0x000ea20000000a00 */
[----:B-1----:R-:W-:-:S05]  /*0cf0*/  IMAD.WIDE R8, R13, 0x10, R8 ;  /* 0x000000100d087825 */ /* 0x002fca00078e0208 */
[----:B0-----:R-:W3:Y:S01]  /*0d00*/  LDG.E.128 R12, desc[UR6][R8.64] ;  /* 0x00000006080c7981 */ /* 0x001ee2000c1e1d00 */
[----:B--2---:R-:W-:-:S05]  /*0d10*/  IMAD.WIDE.U32 R10, R41, 0x10, R10 ;  /* 0x00000010290a7825 */ /* 0x004fca00078e000a */
[----:B------:R-:W3:Y:S02]  /*0d20*/  LDG.E.128 R16, desc[UR6][R10.64] ;  /* 0x000000060a107981 */ /* 0x000ee4000c1e1d00 */
[C---:B---3--:R-:W-:Y:S02]  /*0d30*/  DMUL R20, R14.reuse, R18 ;  /* 0x000000120e147228 */ /* 0x048fe40000000000 */
[----:B------:R-:W-:-:S06]  /*0d40*/  DMUL R14, R14, R16 ;  /* 0x000000100e0e7228 */ /* 0x000fcc0000000000 */
[C---:B------:R-:W-:Y:S02]  /*0d50*/  DFMA R20, R12.reuse, R16, -R20 ;  /* 0x000000100c14722b */ /* 0x040fe40000000814 */
[----:B------:R-:W-:-:S06]  /*0d60*/  DFMA R14, R12, R18, R14 ;  /* 0x000000120c0e722b */ /* 0x000fcc000000000e */
[----:B------:R-:W-:Y:S02]  /*0d70*/  DADD R4, R4, R20 ;  /* 0x0000000004047229 */ /* 0x000fe40000000014 */
[----:B------:R-:W-:-:S11]  /*0d80*/  DADD R6, R6, R14 ;  /* 0x0000000006067229 */ /* 0x000fd6000000000e */
.L_x_2:
[----:B------:R-:W1:Y:S01]  /*0d90*/  LDC.64 R8, c[0x0][0x390] ;  /* 0x0000e400ff087b82 */ /* 0x000e620000000a00 */
[----:B------:R-:W-:-:S05]  /*0da0*/  IADD3 R3, PT, PT, R3, R2, RZ ;  /* 0x0000000203037210 */ /* 0x000fca0007ffe0ff */
[----:B-1----:R-:W-:-:S05]  /*0db0*/  IMAD.WIDE R2, R3, 0x10, R8 ;  /* 0x0000001003027825 */ /* 0x002fca00078e0208 */
[----:B0-----:R-:W-:Y:S01]  /*0dc0*/  STG.E.128 desc[UR6][R2.64], R4 ;  /* 0x0000000402007986 */ /* 0x001fe2000c101d06 */
[----:B------:R-:W-:Y:S05]  /*0dd0*/  EXIT ;  /* 0x000000000000794d */ /* 0x000fea0003800000 */
.L_x_5:
[----:B------:R-:W-:-:S00]  /*0de0*/  BRA `(.L_x_5) ;  /* 0xfffffffc00fc7947 */ /* 0x000fc0000383ffff */
[----:B------:R-:W-:-:S00]  /*0df0*/  NOP ;  /* 0x0000000000007918 */ /* 0x000fc00000000000 */
        /* <DEDUP_REMOVED lines=8> */
.L_x_6:


//--------------------- .nv.shared.reserved.0     --------------------------
	.section	.nv.shared.reserved.0,"aw",@nobits
	.weak		__nv_reservedSMEM_offset_0_alias
	.size		__nv_reservedSMEM_offset_0_alias, 0, 64
	.other		__nv_reservedSMEM_offset_0_alias,@"STO_CUDA_RESERVED_SHARED STV_DEFAULT"
__nv_reservedSMEM_offset_0_alias:
	.zero		0
	.zero		64


//--------------------- .nv.global                --------------------------
	.section	.nv.global,"aw",@nobits
.nv.global:
	.type		_ZN34_INTERNAL_2970a2e3_4_k_cu_0177354c4cuda3std3__48in_placeE,@object
	.size		_ZN34_INTERNAL_2970a2e3_4_k_cu_0177354c4cuda3std3__48in_placeE,(_ZN34_INTERNAL_2970a2e3_4_k_cu_0177354c4cuda3std6ranges3__45__cpo8distanceE - _ZN34_INTERNAL_2970a2e3_4_k_cu_0177354c4cuda3std3__48in_placeE)
_ZN34_INTERNAL_2970a2e3_4_k_cu_0177354c4cuda3std3__48in_placeE:
	.zero		1
	.type		_ZN34_INTERNAL_2970a2e3_4_k_cu_0177354c4cuda3std6ranges3__45__cpo8distanceE,@object
	.size		_ZN34_INTERNAL_2970a2e3_4_k_cu_0177354c4cuda3std6ranges3__45__cpo8distanceE,(_ZN34_INTERNAL_2970a2e3_4_k_cu_0177354c4cuda3std3__45__cpo6cbeginE - _ZN34_INTERNAL_2970a2e3_4_k_cu_0177354c4cuda3std6ranges3__45__cpo8distanceE)
_ZN34_INTERNAL_2970a2e3_4_k_cu_0177354c4cuda3std6ranges3__45__cpo8distanceE:
	.zero		1
	.type		_ZN34_INTERNAL_2970a2e3_4_k_cu_0177354c4cuda3std3__45__cpo6cbeginE,@object
	.size		_ZN34_INTERNAL_2970a2e3_4_k_cu_0177354c4cuda3std3__45__cpo6cbeginE,(_ZN34_INTERNAL_2970a2e3_4_k_cu_0177354c4cuda3std6ranges3__45__cpo7advanceE - _ZN34_INTERNAL_2970a2e3_4_k_cu_0177354c4cuda3std3__45__cpo6cbeginE)
_ZN34_INTERNAL_2970a2e3_4_k_cu_0177354c4cuda3std3__45__cpo6cbeginE:
	.zero		1
	.type		_ZN34_INTERNAL_2970a2e3_4_k_cu_0177354c4cuda3std6ranges3__45__cpo7advanceE,@object
	.size		_ZN34_INTERNAL_2970a2e3_4_k_cu_0177354c4cuda3std6ranges3__45__cpo7advanceE,(_ZN34_INTERNAL_2970a2e3_4_k_cu_0177354c4cuda3std3__45__cpo7crbeginE - _ZN34_INTERNAL_2970a2e3_4_k_cu_0177354c4cuda3std6ranges3__45__cpo7advanceE)
_ZN34_INTERNAL_2970a2e3_4_k_cu_0177354c4cuda3std6ranges3__45__cpo7advanceE:
	.zero		1
	.type		_ZN34_INTERNAL_2970a2e3_4_k_cu_0177354c4cuda3std3__45__cpo7crbeginE,@object
	.size		_ZN34_INTERNAL_2970a2e3_4_k_cu_0177354c4cuda3std3__45__cpo7crbeginE,(_ZN34_INTERNAL_2970a2e3_4_k_cu_0177354c4cuda3std6ranges3__45__cpo4dataE - _ZN34_INTERNAL_2970a2e3_4_k_cu_0177354c4cuda3std3__45__cpo7crbeginE)
_ZN34_INTERNAL_2970a2e3_4_k_cu_0177354c4cuda3std3__45__cpo7crbeginE:
	.zero		1
	.type		_ZN34_INTERNAL_2970a2e3_4_k_cu_0177354c4cuda3std6ranges3__45__cpo4dataE,@object
	.size		_ZN34_INTERNAL_2970a2e3_4_k_cu_0177354c4cuda3std6ranges3__45__cpo4dataE,(_ZN34_INTERNAL_2970a2e3_4_k_cu_0177354c4cuda3std6ranges3__45__cpo5beginE - _ZN34_INTERNAL_2970a2e3_4_k_cu_0177354c4cuda3std6ranges3__45__cpo4dataE)
_ZN34_INTERNAL_2970a2e3_4_k_cu_0177354c4cuda3std6ranges3__45__cpo4dataE:
	.zero		1
	.type		_ZN34_INTERNAL_2970a2e3_4_k_cu_0177354c4cuda3std6ranges3__45__cpo5beginE,@object
	.size		_ZN34_INTERNAL_2970a2e3_4_k_cu_0177354c4cuda3std6ranges3__45__cpo5beginE,(_ZN34_INTERNAL_2970a2e3_4_k_cu_0177354c4cuda3std3__436_GLOBAL__N__2970a2e3_4_k_cu_0177354c6ignoreE - _ZN34_INTERNAL_2970a2e3_4_k_cu_0177354c4cuda3std6ranges3__45__cpo5beginE)
_ZN34_INTERNAL_2970a2e3_4_k_cu_0177354c4cuda3std6ranges3__45__cpo5beginE:
	.zero		1
	.type		_ZN34_INTERNAL_2970a2e3_4_k_cu_0177354c4cuda3std3__436_GLOBAL__N__2970a2e3_4_k_cu_0177354c6ignoreE,@object
	.size		_ZN34_INTERNAL_2970a2e3_4_k_cu_0177354c4cuda3std3__436_GLOBAL__N__2970a2e3_4_k_cu_0177354c6ignoreE,(_ZN34_INTERNAL_2970a2e3_4_k_cu_0177354c4cuda3std6ranges3__45__cpo4sizeE - _ZN34_INTERNAL_2970a2e3_4_k_cu_0177354c4cuda3std3__436_GLOBAL__N__2970a2e3_4_k_cu_0177354c6ignoreE)
_ZN34_INTERNAL_2970a2e3_4_k_cu_0177354c4cuda3std3__436_GLOBAL__N__2970a2e3_4_k_cu_0177354c6ignoreE:
	.zero		1
	.type		_ZN34_INTERNAL_2970a2e3_4_k_cu_0177354c4cuda3std6ranges3__45__cpo4sizeE,@object
	.size		_ZN34_INTERNAL_2970a2e3_4_k_cu_0177354c4cuda3std6ranges3__45__cpo4sizeE,(_ZN34_INTERNAL_2970a2e3_4_k_cu_0177354c4cuda3std3__45__cpo5beginE - _ZN34_INTERNAL_2970a2e3_4_k_cu_0177354c4cuda3std6ranges3__45__cpo4sizeE)
_ZN34_INTERNAL_2970a2e3_4_k_cu_0177354c4cuda3std6ranges3__45__cpo4sizeE:
	.zero		1
	.type		_ZN34_INTERNAL_2970a2e3_4_k_cu_0177354c4cuda3std3__45__cpo5beginE,@object
	.size		_ZN34_INTERNAL_2970a2e3_4_k_cu_0177354c4cuda3std3__45__cpo5beginE,(_ZN34_INTERNAL_2970a2e3_4_k_cu_0177354c4cuda3std6ranges3__45__cpo6cbeginE - _ZN34_INTERNAL_2970a2e3_4_k_cu_0177354c4cuda3std3__45__cpo5beginE)
_ZN34_INTERNAL_2970a2e3_4_k_cu_0177354c4cuda3std3__45__cpo5beginE:
	.zero		1
	.type		_ZN34_INTERNAL_2970a2e3_4_k_cu_0177354c4cuda3std6ranges3__45__cpo6cbeginE,@object
	.size		_ZN34_INTERNAL_2970a2e3_4_k_cu_0177354c4cuda3std6ranges3__45__cpo6cbeginE,(_ZN34_INTERNAL_2970a2e3_4_k_cu_0177354c4cuda3std3__45__cpo6rbeginE - _ZN34_INTERNAL_2970a2e3_4_k_cu_0177354c4cuda3std6ranges3__45__cpo6cbeginE)
_ZN34_INTERNAL_2970a2e3_4_k_cu_0177354c4cuda3std6ranges3__45__cpo6cbeginE:
	.zero		1
	.type		_ZN34_INTERNAL_2970a2e3_4_k_cu_0177354c4cuda3std3__45__cpo6rbeginE,@object
	.size		_ZN34_INTERNAL_2970a2e3_4_k_cu_0177354c4cuda3std3__45__cpo6rbeginE,(_ZN34_INTERNAL_2970a2e3_4_k_cu_0177354c4cuda3std6ranges3__45__cpo4nextE - _ZN34_INTERNAL_2970a2e3_4_k_cu_0177354c4cuda3std3__45__cpo6rbeginE)
_ZN34_INTERNAL_2970a2e3_4_k_cu_0177354c4cuda3std3__45__cpo6rbeginE:
	.zero		1
	.type		_ZN34_INTERNAL_2970a2e3_4_k_cu_0177354c4cuda3std6ranges3__45__cpo4nextE,@object
	.size		_ZN34_INTERNAL_2970a2e3_4_k_cu_0177354c4cuda3std6ranges3__45__cpo4nextE,(_ZN34_INTERNAL_2970a2e3_4_k_cu_0177354c4cuda3std6ranges3__45__cpo4swapE - _ZN34_INTERNAL_2970a2e3_4_k_cu_0177354c4cuda3std6ranges3__45__cpo4nextE)
_ZN34_INTERNAL_2970a2e3_4_k_cu_0177354c4cuda3std6ranges3__45__cpo4nextE:
	.zero		1
	.type		_ZN34_INTERNAL_2970a2e3_4_k_cu_0177354c4cuda3std6ranges3__45__cpo4swapE,@object
	.size		_ZN34_INTERNAL_2970a2e3_4_k_cu_0177354c4cuda3std6ranges3__45__cpo4swapE,(_ZN34_INTERNAL_2970a2e3_4_k_cu_0177354c4cuda3std3__420unreachable_sentinelE - _ZN34_INTERNAL_2970a2e3_4_k_cu_0177354c4cuda3std6ranges3__45__cpo4swapE)
_ZN34_INTERNAL_2970a2e3_4_k_cu_0177354c4cuda3std6ranges3__45__cpo4swapE:
	.zero		1
	.type		_ZN34_INTERNAL_2970a2e3_4_k_cu_0177354c4cuda3std3__420unreachable_sentinelE,@object
	.size		_ZN34_INTERNAL_2970a2e3_4_k_cu_0177354c4cuda3std3__420unreachable_sentinelE,(_ZN34_INTERNAL_2970a2e3_4_k_cu_0177354c6thrust24THRUST_300001_SM_1000_NS6system6detail10sequential3seqE - _ZN34_INTERNAL_2970a2e3_4_k_cu_0177354c4cuda3std3__420unreachable_sentinelE)
_ZN34_INTERNAL_2970a2e3_4_k_cu_0177354c4cuda3std3__420unreachable_sentinelE:
	.zero		1
	.type		_ZN34_INTERNAL_2970a2e3_4_k_cu_0177354c6thrust24THRUST_300001_SM_1000_NS6system6detail10sequential3seqE,@object
	.size		_ZN34_INTERNAL_2970a2e3_4_k_cu_0177354c6thrust24THRUST_300001_SM_1000_NS6system6detail10sequential3seqE,(_ZN34_INTERNAL_2970a2e3_4_k_cu_0177354c4cuda3std3__45__cpo4cendE - _ZN34_INTERNAL_2970a2e3_4_k_cu_0177354c6thrust24THRUST_300001_SM_1000_NS6system6detail10sequential3seqE)
_ZN34_INTERNAL_2970a2e3_4_k_cu_0177354c6thrust24THRUST_300001_SM_1000_NS6system6detail10sequential3seqE:
	.zero		1
	.type		_ZN34_INTERNAL_2970a2e3_4_k_cu_0177354c4cuda3std3__45__cpo4cendE,@object
	.size		_ZN34_INTERNAL_2970a2e3_4_k_cu_0177354c4cuda3std3__45__cpo4cendE,(_ZN34_INTERNAL_2970a2e3_4_k_cu_0177354c4cuda3std6ranges3__45__cpo9iter_swapE - _ZN34_INTERNAL_2970a2e3_4_k_cu_0177354c4cuda3std3__45__cpo4cendE)
_ZN34_INTERNAL_2970a2e3_4_k_cu_0177354c4cuda3std3__45__cpo4cendE:
	.zero		1
	.type		_ZN34_INTERNAL_2970a2e3_4_k_cu_0177354c4cuda3std6ranges3__45__cpo9iter_swapE,@object
	.size		_ZN34_INTERNAL_2970a2e3_4_k_cu_0177354c4cuda3std6ranges3__45__cpo9iter_swapE,(_ZN34_INTERNAL_2970a2e3_4_k_cu_0177354c4cuda3std3__45__cpo5crendE - _ZN34_INTERNAL_2970a2e3_4_k_cu_0177354c4cuda3std6ranges3__45__cpo9iter_swapE)
_ZN34_INTERNAL_2970a2e3_4_k_cu_0177354c4cuda3std6ranges3__45__cpo9iter_swapE:
	.zero		1
	.type		_ZN34_INTERNAL_2970a2e3_4_k_cu_0177354c4cuda3std3__45__cpo5crendE,@object
	.size		_ZN34_INTERNAL_2970a2e3_4_k_cu_0177354c4cuda3std3__45__cpo5crendE,(_ZN34_INTERNAL_2970a2e3_4_k_cu_0177354c4cuda3std6ranges3__45__cpo5cdataE - _ZN34_INTERNAL_2970a2e3_4_k_cu_0177354c4cuda3std3__45__cpo5crendE)
_ZN34_INTERNAL_2970a2e3_4_k_cu_0177354c4cuda3std3__45__cpo5crendE:
	.zero		1
	.type		_ZN34_INTERNAL_2970a2e3_4_k_cu_0177354c4cuda3std6ranges3__45__cpo5cdataE,@object
	.size		_ZN34_INTERNAL_2970a2e3_4_k_cu_0177354c4cuda3std6ranges3__45__cpo5cdataE,(_ZN34_INTERNAL_2970a2e3_4_k_cu_0177354c4cuda3std6ranges3__45__cpo3endE - _ZN34_INTERNAL_2970a2e3_4_k_cu_0177354c4cuda3std6ranges3__45__cpo5cdataE)
_ZN34_INTERNAL_2970a2e3_4_k_cu_0177354c4cuda3std6ranges3__45__cpo5cdataE:
	.zero		1
	.type		_ZN34_INTERNAL_2970a2e3_4_k_cu_0177354c4cuda3std6ranges3__45__cpo3endE,@object
	.size		_ZN34_INTERNAL_2970a2e3_4_k_cu_0177354c4cuda3std6ranges3__45__cpo3endE,(_ZN34_INTERNAL_2970a2e3_4_k_cu_0177354c4cuda3std3__419piecewise_constructE - _ZN34_INTERNAL_2970a2e3_4_k_cu_0177354c4cuda3std6ranges3__45__cpo3endE)
_ZN34_INTERNAL_2970a2e3_4_k_cu_0177354c4cuda3std6ranges3__45__cpo3endE:
	.zero		1
	.type		_ZN34_INTERNAL_2970a2e3_4_k_cu_0177354c4cuda3std3__419piecewise_constructE,@object
	.size		_ZN34_INTERNAL_2970a2e3_4_k_cu_0177354c4cuda3std3__419piecewise_constructE,(_ZN34_INTERNAL_2970a2e3_4_k_cu_0177354c4cuda3std6ranges3__45__cpo5ssizeE - _ZN34_INTERNAL_2970a2e3_4_k_cu_0177354c4cuda3std3__419piecewise_constructE)
_ZN34_INTERNAL_2970a2e3_4_k_cu_0177354c4cuda3std3__419piecewise_constructE:
	.zero		1
	.type		_ZN34_INTERNAL_2970a2e3_4_k_cu_0177354c4cuda3std6ranges3__45__cpo5ssizeE,@object
	.size		_ZN34_INTERNAL_2970a2e3_4_k_cu_0177354c4cuda3std6ranges3__45__cpo5ssizeE,(_ZN34_INTERNAL_2970a2e3_4_k_cu_0177354c4cuda3std3__45__cpo3endE - _ZN34_INTERNAL_2970a2e3_4_k_cu_0177354c4cuda3std6ranges3__45__cpo5ssizeE)
_ZN34_INTERNAL_2970a2e3_4_k_cu_0177354c4cuda3std6ranges3__45__cpo5ssizeE:
	.zero		1
	.type		_ZN34_INTERNAL_2970a2e3_4_k_cu_0177354c4cuda3std3__45__cpo3endE,@object
	.size		_ZN34_INTERNAL_2970a2e3_4_k_cu_0177354c4cuda3std3__45__cpo3endE,(_ZN34_INTERNAL_2970a2e3_4_k_cu_0177354c4cuda3std6ranges3__45__cpo4cendE - _ZN34_INTERNAL_2970a2e3_4_k_cu_0177354c4cuda3std3__45__cpo3endE)
_ZN34_INTERNAL_2970a2e3_4_k_cu_0177354c4cuda3std3__45__cpo3endE:
	.zero		1
	.type		_ZN34_INTERNAL_2970a2e3_4_k_cu_0177354c4cuda3std6ranges3__45__cpo4cendE,@object
	.size		_ZN34_INTERNAL_2970a2e3_4_k_cu_0177354c4cuda3std6ranges3__45__cpo4cendE,(_ZN34_INTERNAL_2970a2e3_4_k_cu_0177354c4cuda3std3__45__cpo4rendE - _ZN34_INTERNAL_2970a2e3_4_k_cu_0177354c4cuda3std6ranges3__45__cpo4cendE)
_ZN34_INTERNAL_2970a2e3_4_k_cu_0177354c4cuda3std6ranges3__45__cpo4cendE:
	.zero		1
	.type		_ZN34_INTERNAL_2970a2e3_4_k_cu_0177354c4cuda3std3__45__cpo4rendE,@object
	.size		_ZN34_INTERNAL_2970a2e3_4_k_cu_0177354c4cuda3std3__45__cpo4rendE,(_ZN34_INTERNAL_2970a2e3_4_k_cu_0177354c4cuda3std6ranges3__45__cpo4prevE - _ZN34_INTERNAL_2970a2e3_4_k_cu_0177354c4cuda3std3__45__cpo4rendE)
_ZN34_INTERNAL_2970a2e3_4_k_cu_0177354c4cuda3std3__45__cpo4rendE:
	.zero		1
	.type		_ZN34_INTERNAL_2970a2e3_4_k_cu_0177354c4cuda3std6ranges3__45__cpo4prevE,@object
	.size		_ZN34_INTERNAL_2970a2e3_4_k_cu_0177354c4cuda3std6ranges3__45__cpo4prevE,(_ZN34_INTERNAL_2970a2e3_4_k_cu_0177354c4cuda3std6ranges3__45__cpo9iter_moveE - _ZN34_INTERNAL_2970a2e3_4_k_cu_0177354c4cuda3std6ranges3__45__cpo4prevE)
_ZN34_INTERNAL_2970a2e3_4_k_cu_0177354c4cuda3std6ranges3__45__cpo4prevE:
	.zero		1
	.type		_ZN34_INTERNAL_2970a2e3_4_k_cu_0177354c4cuda3std6ranges3__45__cpo9iter_moveE,@object
	.size		_ZN34_INTERNAL_2970a2e3_4_k_cu_0177354c4cuda3std6ranges3__45__cpo9iter_moveE,(.L_13 - _ZN34_INTERNAL_2970a2e3_4_k_cu_0177354c4cuda3std6ranges3__45__cpo9iter_moveE)
_ZN34_INTERNAL_2970a2e3_4_k_cu_0177354c4cuda3std6ranges3__45__cpo9iter_moveE:
	.zero		1
.L_13:


//--------------------- .nv.constant0._Z10matrix_mulPN6thrust24THRUST_300001_SM_1000_NS7complexIdEES3_S3_i --------------------------
	.section	.nv.constant0._Z10matrix_mulPN6thrust24THRUST_300001_SM_1000_NS7complexIdEES3_S3_i,"a",@progbits
	.sectionflags	@""
	.align	4
.nv.constant0._Z10matrix_mulPN6thrust24THRUST_300001_SM_1000_NS7complexIdEES3_S3_i:
	.zero		924


//--------------------- SYMBOLS --------------------------

	.type		.nv.reservedSmem.offset0,@object
	.size		.nv.reservedSmem.offset0,0x4
